	.target	sm_120a

	.elftype	@"ET_EXEC"


//--------------------- .note.nv.tkinfo           --------------------------
	.section	.note.nv.tkinfo,"",@"SHT_NOTE"
	.sectionflags	@"SHF_NOTE_NV_TKINFO"
	.tkinfo
        /*0018*/ 	.word	0x00000080
        /*0030*/ 	.string	""
        /*0030*/ 	.string	"ptxas"
        /*0030*/ 	.string	"Cuda compilation tools, release 12.8, V12.8.93"
        /*0030*/ 	.string	"Build cuda_12.8.r12.8/compiler.35583870_0"
        /*0030*/ 	.string	"-v  -lineinfo  -arch sm_120a "



//--------------------- .note.nv.cuver            --------------------------
	.section	.note.nv.cuver,"",@"SHT_NOTE"
	.sectionflags	@"SHF_NOTE_NV_CUVER"
        /*0018*/ 	.short	0x0001
        /*001a*/ 	.short	0x0078
        /*001c*/ 	.short	0x0001
        /*001e*/ 	.short	0x0000
        /*0020*/ 	.short	0x0001
        /*0022*/ 	.short	0x0000


//--------------------- .nv.info                  --------------------------
	.section	.nv.info,"",@"SHT_CUDA_INFO"
	.align	4


	//----- nvinfo : EIATTR_REGCOUNT
	.align		4
        /*0000*/ 	.byte	0x04, 0x2f
        /*0002*/ 	.short	(.L_1 - .L_0)
	.align		4
.L_0:
        /*0004*/ 	.word	index@(triton_poi_fused_add_0)
        /*0008*/ 	.word	0x0000000e


	//----- nvinfo : EIATTR_FRAME_SIZE
	.align		4
.L_1:
        /*000c*/ 	.byte	0x04, 0x11
        /*000e*/ 	.short	(.L_3 - .L_2)
	.align		4
.L_2:
        /*0010*/ 	.word	index@(triton_poi_fused_add_0)
        /*0014*/ 	.word	0x00000000


	//----- nvinfo : EIATTR_MIN_STACK_SIZE
	.align		4
.L_3:
        /*0018*/ 	.byte	0x04, 0x12
        /*001a*/ 	.short	(.L_5 - .L_4)
	.align		4
.L_4:
        /*001c*/ 	.word	index@(triton_poi_fused_add_0)
        /*0020*/ 	.word	0x00000000
.L_5:


//--------------------- .nv.info.triton_poi_fused_add_0 --------------------------
	.section	.nv.info.triton_poi_fused_add_0,"",@"SHT_CUDA_INFO"
	.sectionflags	@""
	.align	4


	//----- nvinfo : EIATTR_CUDA_API_VERSION
	.align		4
        /*0000*/ 	.byte	0x04, 0x37
        /*0002*/ 	.short	(.L_7 - .L_6)
.L_6:
        /*0004*/ 	.word	0x00000080


	//----- nvinfo : EIATTR_KPARAM_INFO
	.align		4
.L_7:
        /*0008*/ 	.byte	0x04, 0x17
        /*000a*/ 	.short	(.L_9 - .L_8)
.L_8:
        /*000c*/ 	.word	0x00000000
        /*0010*/ 	.short	0x0004
        /*0012*/ 	.short	0x0020
        /*0014*/ 	.byte	0x00, 0xf4, 0x21, 0x00


	//----- nvinfo : EIATTR_KPARAM_INFO
	.align		4
.L_9:
        /*0018*/ 	.byte	0x04, 0x17
        /*001a*/ 	.short	(.L_11 - .L_10)
.L_10:
        /*001c*/ 	.word	0x00000000
        /*0020*/ 	.short	0x0003
        /*0022*/ 	.short	0x0018
        /*0024*/ 	.byte	0x00, 0xf0, 0x11, 0x00


	//----- nvinfo : EIATTR_KPARAM_INFO
	.align		4
.L_11:
        /*0028*/ 	.byte	0x04, 0x17
        /*002a*/ 	.short	(.L_13 - .L_12)
.L_12:
        /*002c*/ 	.word	0x00000000
        /*0030*/ 	.short	0x0002
        /*0032*/ 	.short	0x0010
        /*0034*/ 	.byte	0x00, 0xf4, 0x21, 0x00


	//----- nvinfo : EIATTR_KPARAM_INFO
	.align		4
.L_13:
        /*0038*/ 	.byte	0x04, 0x17
        /*003a*/ 	.short	(.L_15 - .L_14)
.L_14:
        /*003c*/ 	.word	0x00000000
        /*0040*/ 	.short	0x0001
        /*0042*/ 	.short	0x0008
        /*0044*/ 	.byte	0x00, 0xf4, 0x21, 0x00


	//----- nvinfo : EIATTR_KPARAM_INFO
	.align		4
.L_15:
        /*0048*/ 	.byte	0x04, 0x17
        /*004a*/ 	.short	(.L_17 - .L_16)
.L_16:
        /*004c*/ 	.word	0x00000000
        /*0050*/ 	.short	0x0000
        /*0052*/ 	.short	0x0000
        /*0054*/ 	.byte	0x00, 0xf4, 0x21, 0x00


	//----- nvinfo : EIATTR_SPARSE_MMA_MASK
	.align		4
.L_17:
        /*0058*/ 	.byte	0x03, 0x50
        /*005a*/ 	.short	0x0000


	//----- nvinfo : EIATTR_MAXREG_COUNT
	.align		4
        /*005c*/ 	.byte	0x03, 0x1b
        /*005e*/ 	.short	0x00ff


	//----- nvinfo : EIATTR_VRC_CTA_INIT_COUNT
	.align		4
        /*0060*/ 	.byte	0x02, 0x4a
	.zero		1
	.zero		1


	//----- nvinfo : EIATTR_EXIT_INSTR_OFFSETS
	.align		4
        /*0064*/ 	.byte	0x04, 0x1c
        /*0066*/ 	.short	(.L_19 - .L_18)


	//   ....[0]....
.L_18:
        /*0068*/ 	.word	0x00000120


	//   ....[1]....
        /*006c*/ 	.word	0x00000140


	//----- nvinfo : EIATTR_REQNTID
	.align		4
.L_19:
        /*0070*/ 	.byte	0x04, 0x10
        /*0072*/ 	.short	(.L_21 - .L_20)
.L_20:
        /*0074*/ 	.word	0x00000080
        /*0078*/ 	.word	0x00000001
        /*007c*/ 	.word	0x00000001


	//----- nvinfo : EIATTR_CBANK_PARAM_SIZE
	.align		4
.L_21:
        /*0080*/ 	.byte	0x03, 0x19
        /*0082*/ 	.short	0x0028


	//----- nvinfo : EIATTR_PARAM_CBANK
	.align		4
        /*0084*/ 	.byte	0x04, 0x0a
        /*0086*/ 	.short	(.L_23 - .L_22)
	.align		4
.L_22:
        /*0088*/ 	.word	index@(.nv.constant0.triton_poi_fused_add_0)
        /*008c*/ 	.short	0x0380
        /*008e*/ 	.short	0x0028


	//----- nvinfo : EIATTR_SW_WAR
	.align		4
.L_23:
        /*0090*/ 	.byte	0x04, 0x36
        /*0092*/ 	.short	(.L_25 - .L_24)
.L_24:
        /*0094*/ 	.word	0x00000000
.L_25:


//--------------------- .nv.compat                --------------------------
	.section	.nv.compat,"",@"SHT_CUDA_COMPAT_INFO"
	.align	4
        /*0000*/ 	.byte	0x02, 0x02, 0x01, 0x00, 0x02, 0x05, 0x05, 0x00, 0x02, 0x03, 0x00, 0x00, 0x02, 0x06, 0x01, 0x00


//--------------------- .nv.callgraph             --------------------------
	.section	.nv.callgraph,"",@"SHT_CUDA_CALLGRAPH"
	.align	4
	.sectionentsize	8
	.align		4
        /*0000*/ 	.word	0x00000000
	.align		4
        /*0004*/ 	.word	0xffffffff
	.align		4
        /*0008*/ 	.word	0x00000000
	.align		4
        /*000c*/ 	.word	0xfffffffe
	.align		4
        /*0010*/ 	.word	0x00000000
	.align		4
        /*0014*/ 	.word	0xfffffffd
	.align		4
        /*0018*/ 	.word	0x00000000
	.align		4
        /*001c*/ 	.word	0xfffffffc


//--------------------- .text.triton_poi_fused_add_0 --------------------------
	.section	.text.triton_poi_fused_add_0,"ax",@progbits
	.align	128
        .global         triton_poi_fused_add_0
        .type           triton_poi_fused_add_0,@function
        .size           triton_poi_fused_add_0,(.L_x_1 - triton_poi_fused_add_0)
        .other          triton_poi_fused_add_0,@"STO_CUDA_ENTRY STV_DEFAULT"
triton_poi_fused_add_0:
.text.triton_poi_fused_add_0:
[----:B------:R-:W0:Y:S01]  /*0000*/  LDC R1, c[0x0][0x37c] ;  /* 0x0000df00ff017b82 */ /* 0x000e220000000800 */
[----:B------:R-:W1:Y:S07]  /*0010*/  S2R R0, SR_TID.X ;  /* 0x0000000000007919 */ /* 0x000e6e0000002100 */
[----:B------:R-:W2:Y:S01]  /*0020*/  LDC.64 R2, c[0x0][0x380] ;  /* 0x0000e000ff027b82 */ /* 0x000ea20000000a00 */
[----:B------:R-:W3:Y:S01]  /*0030*/  LDCU.64 UR4, c[0x0][0x358] ;  /* 0x00006b00ff0477ac */ /* 0x000ee20008000a00 */
[----:B------:R-:W-:Y:S01]  /*0040*/  PRMT R11, RZ, 0x7610, R11 ;  /* 0x00007610ff0b7816 */ /* 0x000fe2000000000b */
[----:B------:R-:W4:Y:S05]  /*0050*/  S2R R9, SR_CTAID.X ;  /* 0x0000000000097919 */ /* 0x000f2a0000002500 */
[----:B------:R-:W5:Y:S08]  /*0060*/  LDC.64 R4, c[0x0][0x388] ;  /* 0x0000e200ff047b82 */ /* 0x000f700000000a00 */
[----:B------:R-:W0:Y:S01]  /*0070*/  LDC.64 R6, c[0x0][0x390] ;  /* 0x0000e400ff067b82 */ /* 0x000e220000000a00 */
[----:B-1----:R-:W-:-:S04]  /*0080*/  LOP3.LUT R0, R0, 0x7f, RZ, 0xc0, !PT ;  /* 0x0000007f00007812 */ /* 0x002fc800078ec0ff */
[----:B----4-:R-:W-:Y:S02]  /*0090*/  LEA R9, R9, R0, 0x7 ;  /* 0x0000000009097211 */ /* 0x010fe400078e38ff */
[----:B------:R-:W-:-:S03]  /*00a0*/  PRMT R0, RZ, 0x7610, R0 ;  /* 0x00007610ff007816 */ /* 0x000fc60000000000 */
[C---:B------:R-:W-:Y:S01]  /*00b0*/  ISETP.GE.AND P0, PT, R9.reuse, 0x7800, PT ;  /* 0x000078000900780c */ /* 0x040fe20003f06270 */
[----:B--2---:R-:W-:-:S04]  /*00c0*/  IMAD.WIDE R2, R9, 0x2, R2 ;  /* 0x0000000209027825 */ /* 0x004fc800078e0202 */
[----:B-----5:R-:W-:-:S08]  /*00d0*/  IMAD.WIDE R4, R9, 0x2, R4 ;  /* 0x0000000209047825 */ /* 0x020fd000078e0204 */
[----:B---3--:R-:W2:Y:S04]  /*00e0*/  @!P0 LDG.E.U16 R0, desc[UR4][R2.64] ;  /* 0x0000000402008981 */ /* 0x008ea8000c1e1500 */
[----:B------:R-:W2:Y:S01]  /*00f0*/  @!P0 LDG.E.U16 R11, desc[UR4][R4.64] ;  /* 0x00000004040b8981 */ /* 0x000ea2000c1e1500 */
[----:B0-----:R-:W-:-:S04]  /*0100*/  IMAD.WIDE R6, R9, 0x2, R6 ;  /* 0x0000000209067825 */ /* 0x001fc800078e0206 */
[----:B--2---:R-:W-:Y:S01]  /*0110*/  HADD2 R0, R0.H0_H0, R11.H0_H0 ;  /* 0x2000000b00007230 */ /* 0x004fe20000000800 */
[----:B------:R-:W-:Y:S06]  /*0120*/  @P0 EXIT ;  /* 0x000000000000094d */ /* 0x000fec0003800000 */
[----:B------:R-:W-:Y:S01]  /*0130*/  STG.E.U16 desc[UR4][R6.64], R0 ;  /* 0x0000000006007986 */ /* 0x000fe2000c101504 */
[----:B------:R-:W-:Y:S05]  /*0140*/  EXIT ;  /* 0x000000000000794d */ /* 0x000fea0003800000 */
.L_x_0:
[----:B------:R-:W-:-:S00]  /*0150*/  BRA `(.L_x_0) ;  /* 0xfffffffc00fc7947 */ /* 0x000fc0000383ffff */
[----:B------:R-:W-:-:S00]  /*0160*/  NOP ;  /* 0x0000000000007918 */ /* 0x000fc00000000000 */
        /* <DEDUP_REMOVED lines=9> */
.L_x_1:


//--------------------- .nv.shared.reserved.0     --------------------------
	.section	.nv.shared.reserved.0,"aw",@nobits
	.weak		__nv_reservedSMEM_offset_0_alias
	.size		__nv_reservedSMEM_offset_0_alias, 0, 64
	.other		__nv_reservedSMEM_offset_0_alias,@"STO_CUDA_RESERVED_SHARED STV_DEFAULT"
__nv_reservedSMEM_offset_0_alias:
	.zero		0
	.zero		64


//--------------------- .nv.constant0.triton_poi_fused_add_0 --------------------------
	.section	.nv.constant0.triton_poi_fused_add_0,"a",@progbits
	.sectionflags	@""
	.align	4
.nv.constant0.triton_poi_fused_add_0:
	.zero		936


//--------------------- SYMBOLS --------------------------

	.type		.nv.reservedSmem.offset0,@object
	.size		.nv.reservedSmem.offset0,0x4
